//
// Generated by NVIDIA NVVM Compiler
//
// Compiler Build ID: CL-36424714
// Cuda compilation tools, release 13.0, V13.0.88
// Based on NVVM 20.0.0
//

.version 9.0
.target sm_100
.address_size 64

	// .globl	_Z18join_and_or_kernelPKiiS0_iPii

.visible .entry _Z18join_and_or_kernelPKiiS0_iPii(
	.param .u64 .ptr .align 1 _Z18join_and_or_kernelPKiiS0_iPii_param_0,
	.param .u32 _Z18join_and_or_kernelPKiiS0_iPii_param_1,
	.param .u64 .ptr .align 1 _Z18join_and_or_kernelPKiiS0_iPii_param_2,
	.param .u32 _Z18join_and_or_kernelPKiiS0_iPii_param_3,
	.param .u64 .ptr .align 1 _Z18join_and_or_kernelPKiiS0_iPii_param_4,
	.param .u32 _Z18join_and_or_kernelPKiiS0_iPii_param_5
)
{
	.reg .pred 	%p<13>;
	.reg .b32 	%r<17>;
	.reg .b64 	%rd<12>;

	ld.param.u64 	%rd1, [_Z18join_and_or_kernelPKiiS0_iPii_param_0];
	ld.param.u32 	%r8, [_Z18join_and_or_kernelPKiiS0_iPii_param_1];
	ld.param.u64 	%rd2, [_Z18join_and_or_kernelPKiiS0_iPii_param_2];
	ld.param.u32 	%r6, [_Z18join_and_or_kernelPKiiS0_iPii_param_3];
	ld.param.u64 	%rd3, [_Z18join_and_or_kernelPKiiS0_iPii_param_4];
	ld.param.u32 	%r7, [_Z18join_and_or_kernelPKiiS0_iPii_param_5];
	mov.u32 	%r9, %ctaid.y;
	mov.u32 	%r10, %ntid.y;
	mov.u32 	%r11, %tid.y;
	mad.lo.s32 	%r1, %r9, %r10, %r11;
	mov.u32 	%r12, %ctaid.x;
	mov.u32 	%r13, %ntid.x;
	mov.u32 	%r14, %tid.x;
	mad.lo.s32 	%r2, %r12, %r13, %r14;
	setp.ge.s32 	%p4, %r1, %r8;
	setp.ge.s32 	%p5, %r2, %r6;
	or.pred  	%p6, %p4, %p5;
	@%p6 bra 	$L__BB0_6;
	cvta.to.global.u64 	%rd4, %rd1;
	cvta.to.global.u64 	%rd5, %rd2;
	mad.lo.s32 	%r3, %r6, %r1, %r2;
	mul.wide.s32 	%rd6, %r3, 4;
	add.s64 	%rd7, %rd4, %rd6;
	ld.global.u32 	%r4, [%rd7];
	add.s64 	%rd8, %rd5, %rd6;
	ld.global.u32 	%r5, [%rd8];
	mov.pred 	%p12, 0;
	setp.eq.s32 	%p8, %r7, 1;
	@%p8 bra 	$L__BB0_4;
	setp.ne.s32 	%p9, %r7, 0;
	@%p9 bra 	$L__BB0_5;
	setp.ne.s32 	%p10, %r4, 0;
	setp.ne.s32 	%p11, %r5, 0;
	and.pred  	%p12, %p10, %p11;
	bra.uni 	$L__BB0_5;
$L__BB0_4:
	or.b32  	%r15, %r4, %r5;
	setp.ne.s32 	%p12, %r15, 0;
$L__BB0_5:
	selp.u32 	%r16, 1, 0, %p12;
	cvta.to.global.u64 	%rd9, %rd3;
	add.s64 	%rd11, %rd9, %rd6;
	st.global.u32 	[%rd11], %r16;
$L__BB0_6:
	ret;

}
	// .globl	_Z19join_compare_kernelPKiiS0_iPii
.visible .entry _Z19join_compare_kernelPKiiS0_iPii(
	.param .u64 .ptr .align 1 _Z19join_compare_kernelPKiiS0_iPii_param_0,
	.param .u32 _Z19join_compare_kernelPKiiS0_iPii_param_1,
	.param .u64 .ptr .align 1 _Z19join_compare_kernelPKiiS0_iPii_param_2,
	.param .u32 _Z19join_compare_kernelPKiiS0_iPii_param_3,
	.param .u64 .ptr .align 1 _Z19join_compare_kernelPKiiS0_iPii_param_4,
	.param .u32 _Z19join_compare_kernelPKiiS0_iPii_param_5
)
{
	.reg .pred 	%p<20>;
	.reg .b32 	%r<16>;
	.reg .b64 	%rd<13>;

	ld.param.u64 	%rd1, [_Z19join_compare_kernelPKiiS0_iPii_param_0];
	ld.param.u32 	%r7, [_Z19join_compare_kernelPKiiS0_iPii_param_1];
	ld.param.u64 	%rd2, [_Z19join_compare_kernelPKiiS0_iPii_param_2];
	ld.param.u32 	%r5, [_Z19join_compare_kernelPKiiS0_iPii_param_3];
	ld.param.u64 	%rd3, [_Z19join_compare_kernelPKiiS0_iPii_param_4];
	ld.param.u32 	%r6, [_Z19join_compare_kernelPKiiS0_iPii_param_5];
	mov.u32 	%r8, %ctaid.y;
	mov.u32 	%r9, %ntid.y;
	mov.u32 	%r10, %tid.y;
	mad.lo.s32 	%r1, %r8, %r9, %r10;
	mov.u32 	%r11, %ctaid.x;
	mov.u32 	%r12, %ntid.x;
	mov.u32 	%r13, %tid.x;
	mad.lo.s32 	%r2, %r11, %r12, %r13;
	setp.ge.s32 	%p8, %r1, %r7;
	setp.ge.s32 	%p9, %r2, %r5;
	or.pred  	%p10, %p8, %p9;
	@%p10 bra 	$L__BB1_15;
	cvta.to.global.u64 	%rd4, %rd1;
	cvta.to.global.u64 	%rd5, %rd2;
	mul.wide.u32 	%rd6, %r1, 4;
	add.s64 	%rd7, %rd4, %rd6;
	ld.global.u32 	%r3, [%rd7];
	mul.wide.s32 	%rd8, %r2, 4;
	add.s64 	%rd9, %rd5, %rd8;
	ld.global.u32 	%r4, [%rd9];
	mov.pred 	%p19, 0;
	setp.gt.s32 	%p12, %r6, 2;
	@%p12 bra 	$L__BB1_6;
	setp.eq.s32 	%p16, %r6, 0;
	@%p16 bra 	$L__BB1_10;
	setp.eq.s32 	%p17, %r6, 1;
	@%p17 bra 	$L__BB1_11;
	setp.eq.s32 	%p18, %r6, 2;
	@%p18 bra 	$L__BB1_5;
	bra.uni 	$L__BB1_14;
$L__BB1_5:
	setp.lt.s32 	%p19, %r3, %r4;
	bra.uni 	$L__BB1_14;
$L__BB1_6:
	setp.eq.s32 	%p13, %r6, 3;
	@%p13 bra 	$L__BB1_12;
	setp.eq.s32 	%p14, %r6, 4;
	@%p14 bra 	$L__BB1_13;
	setp.eq.s32 	%p15, %r6, 5;
	@%p15 bra 	$L__BB1_9;
	bra.uni 	$L__BB1_14;
$L__BB1_9:
	setp.ge.s32 	%p19, %r3, %r4;
	bra.uni 	$L__BB1_14;
$L__BB1_10:
	setp.eq.s32 	%p19, %r3, %r4;
	bra.uni 	$L__BB1_14;
$L__BB1_11:
	setp.ne.s32 	%p19, %r3, %r4;
	bra.uni 	$L__BB1_14;
$L__BB1_12:
	setp.gt.s32 	%p19, %r3, %r4;
	bra.uni 	$L__BB1_14;
$L__BB1_13:
	setp.le.s32 	%p19, %r3, %r4;
$L__BB1_14:
	selp.u32 	%r14, 1, 0, %p19;
	mad.lo.s32 	%r15, %r5, %r1, %r2;
	cvta.to.global.u64 	%rd10, %rd3;
	mul.wide.s32 	%rd11, %r15, 4;
	add.s64 	%rd12, %rd10, %rd11;
	st.global.u32 	[%rd12], %r14;
$L__BB1_15:
	ret;

}
	// .globl	_Z19join_compare_kernelPKliS0_iPii
.visible .entry _Z19join_compare_kernelPKliS0_iPii(
	.param .u64 .ptr .align 1 _Z19join_compare_kernelPKliS0_iPii_param_0,
	.param .u32 _Z19join_compare_kernelPKliS0_iPii_param_1,
	.param .u64 .ptr .align 1 _Z19join_compare_kernelPKliS0_iPii_param_2,
	.param .u32 _Z19join_compare_kernelPKliS0_iPii_param_3,
	.param .u64 .ptr .align 1 _Z19join_compare_kernelPKliS0_iPii_param_4,
	.param .u32 _Z19join_compare_kernelPKliS0_iPii_param_5
)
{
	.reg .pred 	%p<20>;
	.reg .b32 	%r<14>;
	.reg .b64 	%rd<15>;

	ld.param.u64 	%rd3, [_Z19join_compare_kernelPKliS0_iPii_param_0];
	ld.param.u32 	%r5, [_Z19join_compare_kernelPKliS0_iPii_param_1];
	ld.param.u64 	%rd4, [_Z19join_compare_kernelPKliS0_iPii_param_2];
	ld.param.u32 	%r3, [_Z19join_compare_kernelPKliS0_iPii_param_3];
	ld.param.u64 	%rd5, [_Z19join_compare_kernelPKliS0_iPii_param_4];
	ld.param.u32 	%r4, [_Z19join_compare_kernelPKliS0_iPii_param_5];
	mov.u32 	%r6, %ctaid.y;
	mov.u32 	%r7, %ntid.y;
	mov.u32 	%r8, %tid.y;
	mad.lo.s32 	%r1, %r6, %r7, %r8;
	mov.u32 	%r9, %ctaid.x;
	mov.u32 	%r10, %ntid.x;
	mov.u32 	%r11, %tid.x;
	mad.lo.s32 	%r2, %r9, %r10, %r11;
	setp.ge.s32 	%p8, %r1, %r5;
	setp.ge.s32 	%p9, %r2, %r3;
	or.pred  	%p10, %p8, %p9;
	@%p10 bra 	$L__BB2_15;
	cvta.to.global.u64 	%rd6, %rd3;
	cvta.to.global.u64 	%rd7, %rd4;
	mul.wide.u32 	%rd8, %r1, 8;
	add.s64 	%rd9, %rd6, %rd8;
	ld.global.u64 	%rd1, [%rd9];
	mul.wide.s32 	%rd10, %r2, 8;
	add.s64 	%rd11, %rd7, %rd10;
	ld.global.u64 	%rd2, [%rd11];
	mov.pred 	%p19, 0;
	setp.gt.s32 	%p12, %r4, 2;
	@%p12 bra 	$L__BB2_6;
	setp.eq.s32 	%p16, %r4, 0;
	@%p16 bra 	$L__BB2_10;
	setp.eq.s32 	%p17, %r4, 1;
	@%p17 bra 	$L__BB2_11;
	setp.eq.s32 	%p18, %r4, 2;
	@%p18 bra 	$L__BB2_5;
	bra.uni 	$L__BB2_14;
$L__BB2_5:
	setp.lt.s64 	%p19, %rd1, %rd2;
	bra.uni 	$L__BB2_14;
$L__BB2_6:
	setp.eq.s32 	%p13, %r4, 3;
	@%p13 bra 	$L__BB2_12;
	setp.eq.s32 	%p14, %r4, 4;
	@%p14 bra 	$L__BB2_13;
	setp.eq.s32 	%p15, %r4, 5;
	@%p15 bra 	$L__BB2_9;
	bra.uni 	$L__BB2_14;
$L__BB2_9:
	setp.ge.s64 	%p19, %rd1, %rd2;
	bra.uni 	$L__BB2_14;
$L__BB2_10:
	setp.eq.s64 	%p19, %rd1, %rd2;
	bra.uni 	$L__BB2_14;
$L__BB2_11:
	setp.ne.s64 	%p19, %rd1, %rd2;
	bra.uni 	$L__BB2_14;
$L__BB2_12:
	setp.gt.s64 	%p19, %rd1, %rd2;
	bra.uni 	$L__BB2_14;
$L__BB2_13:
	setp.le.s64 	%p19, %rd1, %rd2;
$L__BB2_14:
	selp.u32 	%r12, 1, 0, %p19;
	mad.lo.s32 	%r13, %r3, %r1, %r2;
	cvta.to.global.u64 	%rd12, %rd5;
	mul.wide.s32 	%rd13, %r13, 4;
	add.s64 	%rd14, %rd12, %rd13;
	st.global.u32 	[%rd14], %r12;
$L__BB2_15:
	ret;

}
	// .globl	_Z19join_compare_kernelPKdiS0_iPii
.visible .entry _Z19join_compare_kernelPKdiS0_iPii(
	.param .u64 .ptr .align 1 _Z19join_compare_kernelPKdiS0_iPii_param_0,
	.param .u32 _Z19join_compare_kernelPKdiS0_iPii_param_1,
	.param .u64 .ptr .align 1 _Z19join_compare_kernelPKdiS0_iPii_param_2,
	.param .u32 _Z19join_compare_kernelPKdiS0_iPii_param_3,
	.param .u64 .ptr .align 1 _Z19join_compare_kernelPKdiS0_iPii_param_4,
	.param .u32 _Z19join_compare_kernelPKdiS0_iPii_param_5
)
{
	.reg .pred 	%p<20>;
	.reg .b32 	%r<14>;
	.reg .b64 	%rd<13>;
	.reg .b64 	%fd<3>;

	ld.param.u64 	%rd1, [_Z19join_compare_kernelPKdiS0_iPii_param_0];
	ld.param.u32 	%r5, [_Z19join_compare_kernelPKdiS0_iPii_param_1];
	ld.param.u64 	%rd2, [_Z19join_compare_kernelPKdiS0_iPii_param_2];
	ld.param.u32 	%r3, [_Z19join_compare_kernelPKdiS0_iPii_param_3];
	ld.param.u64 	%rd3, [_Z19join_compare_kernelPKdiS0_iPii_param_4];
	ld.param.u32 	%r4, [_Z19join_compare_kernelPKdiS0_iPii_param_5];
	mov.u32 	%r6, %ctaid.y;
	mov.u32 	%r7, %ntid.y;
	mov.u32 	%r8, %tid.y;
	mad.lo.s32 	%r1, %r6, %r7, %r8;
	mov.u32 	%r9, %ctaid.x;
	mov.u32 	%r10, %ntid.x;
	mov.u32 	%r11, %tid.x;
	mad.lo.s32 	%r2, %r9, %r10, %r11;
	setp.ge.s32 	%p8, %r1, %r5;
	setp.ge.s32 	%p9, %r2, %r3;
	or.pred  	%p10, %p8, %p9;
	@%p10 bra 	$L__BB3_15;
	cvta.to.global.u64 	%rd4, %rd1;
	cvta.to.global.u64 	%rd5, %rd2;
	mul.wide.u32 	%rd6, %r1, 8;
	add.s64 	%rd7, %rd4, %rd6;
	ld.global.f64 	%fd1, [%rd7];
	mul.wide.s32 	%rd8, %r2, 8;
	add.s64 	%rd9, %rd5, %rd8;
	ld.global.f64 	%fd2, [%rd9];
	mov.pred 	%p19, 0;
	setp.gt.s32 	%p12, %r4, 2;
	@%p12 bra 	$L__BB3_6;
	setp.eq.s32 	%p16, %r4, 0;
	@%p16 bra 	$L__BB3_10;
	setp.eq.s32 	%p17, %r4, 1;
	@%p17 bra 	$L__BB3_11;
	setp.eq.s32 	%p18, %r4, 2;
	@%p18 bra 	$L__BB3_5;
	bra.uni 	$L__BB3_14;
$L__BB3_5:
	setp.lt.f64 	%p19, %fd1, %fd2;
	bra.uni 	$L__BB3_14;
$L__BB3_6:
	setp.eq.s32 	%p13, %r4, 3;
	@%p13 bra 	$L__BB3_12;
	setp.eq.s32 	%p14, %r4, 4;
	@%p14 bra 	$L__BB3_13;
	setp.eq.s32 	%p15, %r4, 5;
	@%p15 bra 	$L__BB3_9;
	bra.uni 	$L__BB3_14;
$L__BB3_9:
	setp.ge.f64 	%p19, %fd1, %fd2;
	bra.uni 	$L__BB3_14;
$L__BB3_10:
	setp.eq.f64 	%p19, %fd1, %fd2;
	bra.uni 	$L__BB3_14;
$L__BB3_11:
	setp.neu.f64 	%p19, %fd1, %fd2;
	bra.uni 	$L__BB3_14;
$L__BB3_12:
	setp.gt.f64 	%p19, %fd1, %fd2;
	bra.uni 	$L__BB3_14;
$L__BB3_13:
	setp.le.f64 	%p19, %fd1, %fd2;
$L__BB3_14:
	selp.u32 	%r12, 1, 0, %p19;
	mad.lo.s32 	%r13, %r3, %r1, %r2;
	cvta.to.global.u64 	%rd10, %rd3;
	mul.wide.s32 	%rd11, %r13, 4;
	add.s64 	%rd12, %rd10, %rd11;
	st.global.u32 	[%rd12], %r12;
$L__BB3_15:
	ret;

}


// ===== COMPILED SASS (sm_100) =====

	.target	sm_100

	.elftype	@"ET_EXEC"


//--------------------- .note.nv.tkinfo           --------------------------
	.section	.note.nv.tkinfo,"",@"SHT_NOTE"
	.sectionflags	@"SHF_NOTE_NV_TKINFO"
	.tkinfo
        /*0018*/ 	.word	0x00000002
        /*0030*/ 	.string	""
        /*0030*/ 	.string	"ptxas"
        /*0030*/ 	.string	"Cuda compilation tools, release 13.0, V13.0.88"
        /*0030*/ 	.string	"Build cuda_13.0.r13.0/compiler.36424714_0"
        /*0030*/ 	.string	"-arch sm_100 -m 64 "



//--------------------- .note.nv.cuinfo           --------------------------
	.section	.note.nv.cuinfo,"",@"SHT_NOTE"
	.sectionflags	@"SHF_NOTE_NV_CUINFO"
        /*0018*/ 	.short	0x0002
        /*001a*/ 	.short	0x0064
        /*001c*/ 	.short	0x0082
	.zero		2


//--------------------- .nv.info                  --------------------------
	.section	.nv.info,"",@"SHT_CUDA_INFO"
	.align	4


	//----- nvinfo : EIATTR_REGCOUNT
	.align		4
        /*0000*/ 	.byte	0x04, 0x2f
        /*0002*/ 	.short	(.L_1 - .L_0)
	.align		4
.L_0:
        /*0004*/ 	.word	index@(_Z18join_and_or_kernelPKiiS0_iPii)
        /*0008*/ 	.word	0x0000000a


	//----- nvinfo : EIATTR_FRAME_SIZE
	.align		4
.L_1:
        /*000c*/ 	.byte	0x04, 0x11
        /*000e*/ 	.short	(.L_3 - .L_2)
	.align		4
.L_2:
        /*0010*/ 	.word	index@(_Z18join_and_or_kernelPKiiS0_iPii)
        /*0014*/ 	.word	0x00000000


	//----- nvinfo : EIATTR_REGCOUNT
	.align		4
.L_3:
        /*0018*/ 	.byte	0x04, 0x2f
        /*001a*/ 	.short	(.L_5 - .L_4)
	.align		4
.L_4:
        /*001c*/ 	.word	index@(_Z19join_compare_kernelPKiiS0_iPii)
        /*0020*/ 	.word	0x0000000b


	//----- nvinfo : EIATTR_FRAME_SIZE
	.align		4
.L_5:
        /*0024*/ 	.byte	0x04, 0x11
        /*0026*/ 	.short	(.L_7 - .L_6)
	.align		4
.L_6:
        /*0028*/ 	.word	index@(_Z19join_compare_kernelPKiiS0_iPii)
        /*002c*/ 	.word	0x00000000


	//----- nvinfo : EIATTR_REGCOUNT
	.align		4
.L_7:
        /*0030*/ 	.byte	0x04, 0x2f
        /*0032*/ 	.short	(.L_9 - .L_8)
	.align		4
.L_8:
        /*0034*/ 	.word	index@(_Z19join_compare_kernelPKliS0_iPii)
        /*0038*/ 	.word	0x0000000c


	//----- nvinfo : EIATTR_FRAME_SIZE
	.align		4
.L_9:
        /*003c*/ 	.byte	0x04, 0x11
        /*003e*/ 	.short	(.L_11 - .L_10)
	.align		4
.L_10:
        /*0040*/ 	.word	index@(_Z19join_compare_kernelPKliS0_iPii)
        /*0044*/ 	.word	0x00000000


	//----- nvinfo : EIATTR_REGCOUNT
	.align		4
.L_11:
        /*0048*/ 	.byte	0x04, 0x2f
        /*004a*/ 	.short	(.L_13 - .L_12)
	.align		4
.L_12:
        /*004c*/ 	.word	index@(_Z19join_compare_kernelPKdiS0_iPii)
        /*0050*/ 	.word	0x0000000c


	//----- nvinfo : EIATTR_FRAME_SIZE
	.align		4
.L_13:
        /*0054*/ 	.byte	0x04, 0x11
        /*0056*/ 	.short	(.L_15 - .L_14)
	.align		4
.L_14:
        /*0058*/ 	.word	index@(_Z19join_compare_kernelPKdiS0_iPii)
        /*005c*/ 	.word	0x00000000


	//----- nvinfo : EIATTR_MIN_STACK_SIZE
	.align		4
.L_15:
        /*0060*/ 	.byte	0x04, 0x12
        /*0062*/ 	.short	(.L_17 - .L_16)
	.align		4
.L_16:
        /*0064*/ 	.word	index@(_Z19join_compare_kernelPKdiS0_iPii)
        /*0068*/ 	.word	0x00000000


	//----- nvinfo : EIATTR_MIN_STACK_SIZE
	.align		4
.L_17:
        /*006c*/ 	.byte	0x04, 0x12
        /*006e*/ 	.short	(.L_19 - .L_18)
	.align		4
.L_18:
        /*0070*/ 	.word	index@(_Z19join_compare_kernelPKliS0_iPii)
        /*0074*/ 	.word	0x00000000


	//----- nvinfo : EIATTR_MIN_STACK_SIZE
	.align		4
.L_19:
        /*0078*/ 	.byte	0x04, 0x12
        /*007a*/ 	.short	(.L_21 - .L_20)
	.align		4
.L_20:
        /*007c*/ 	.word	index@(_Z19join_compare_kernelPKiiS0_iPii)
        /*0080*/ 	.word	0x00000000


	//----- nvinfo : EIATTR_MIN_STACK_SIZE
	.align		4
.L_21:
        /*0084*/ 	.byte	0x04, 0x12
        /*0086*/ 	.short	(.L_23 - .L_22)
	.align		4
.L_22:
        /*0088*/ 	.word	index@(_Z18join_and_or_kernelPKiiS0_iPii)
        /*008c*/ 	.word	0x00000000
.L_23:


//--------------------- .nv.compat                --------------------------
	.section	.nv.compat,"",@"SHT_CUDA_COMPAT_INFO"
	.align	4
        /*0000*/ 	.byte	0x02, 0x09, 0x00, 0x00, 0x02, 0x02, 0x01, 0x00, 0x02, 0x05, 0x05, 0x00, 0x03, 0x07, 0x01, 0x01
        /*0010*/ 	.byte	0x02, 0x03, 0x00, 0x00, 0x02, 0x06, 0x01, 0x00, 0x04, 0x0b, 0x08, 0x00, 0x01, 0x00, 0x00, 0x00
        /*0020*/ 	.byte	0x00, 0x00, 0x00, 0x00


//--------------------- .nv.info._Z19join_compare_kernelPKdiS0_iPii --------------------------
	.section	.nv.info._Z19join_compare_kernelPKdiS0_iPii,"",@"SHT_CUDA_INFO"
	.sectionflags	@""
	.align	4


	//----- nvinfo : EIATTR_CUDA_API_VERSION
	.align		4
        /*0000*/ 	.byte	0x04, 0x37
        /*0002*/ 	.short	(.L_25 - .L_24)
.L_24:
        /*0004*/ 	.word	0x00000082


	//----- nvinfo : EIATTR_KPARAM_INFO
	.align		4
.L_25:
        /*0008*/ 	.byte	0x04, 0x17
        /*000a*/ 	.short	(.L_27 - .L_26)
.L_26:
        /*000c*/ 	.word	0x00000000
        /*0010*/ 	.short	0x0005
        /*0012*/ 	.short	0x0028
        /*0014*/ 	.byte	0x00, 0xf0, 0x11, 0x00


	//----- nvinfo : EIATTR_KPARAM_INFO
	.align		4
.L_27:
        /*0018*/ 	.byte	0x04, 0x17
        /*001a*/ 	.short	(.L_29 - .L_28)
.L_28:
        /*001c*/ 	.word	0x00000000
        /*0020*/ 	.short	0x0004
        /*0022*/ 	.short	0x0020
        /*0024*/ 	.byte	0x00, 0xf5, 0x21, 0x00


	//----- nvinfo : EIATTR_KPARAM_INFO
	.align		4
.L_29:
        /*0028*/ 	.byte	0x04, 0x17
        /*002a*/ 	.short	(.L_31 - .L_30)
.L_30:
        /*002c*/ 	.word	0x00000000
        /*0030*/ 	.short	0x0003
        /*0032*/ 	.short	0x0018
        /*0034*/ 	.byte	0x00, 0xf0, 0x11, 0x00


	//----- nvinfo : EIATTR_KPARAM_INFO
	.align		4
.L_31:
        /*0038*/ 	.byte	0x04, 0x17
        /*003a*/ 	.short	(.L_33 - .L_32)
.L_32:
        /*003c*/ 	.word	0x00000000
        /*0040*/ 	.short	0x0002
        /*0042*/ 	.short	0x0010
        /*0044*/ 	.byte	0x00, 0xf5, 0x21, 0x00


	//----- nvinfo : EIATTR_KPARAM_INFO
	.align		4
.L_33:
        /*0048*/ 	.byte	0x04, 0x17
        /*004a*/ 	.short	(.L_35 - .L_34)
.L_34:
        /*004c*/ 	.word	0x00000000
        /*0050*/ 	.short	0x0001
        /*0052*/ 	.short	0x0008
        /*0054*/ 	.byte	0x00, 0xf0, 0x11, 0x00


	//----- nvinfo : EIATTR_KPARAM_INFO
	.align		4
.L_35:
        /*0058*/ 	.byte	0x04, 0x17
        /*005a*/ 	.short	(.L_37 - .L_36)
.L_36:
        /*005c*/ 	.word	0x00000000
        /*0060*/ 	.short	0x0000
        /*0062*/ 	.short	0x0000
        /*0064*/ 	.byte	0x00, 0xf5, 0x21, 0x00


	//----- nvinfo : EIATTR_SPARSE_MMA_MASK
	.align		4
.L_37:
        /*0068*/ 	.byte	0x03, 0x50
        /*006a*/ 	.short	0x0000


	//----- nvinfo : EIATTR_MAXREG_COUNT
	.align		4
        /*006c*/ 	.byte	0x03, 0x1b
        /*006e*/ 	.short	0x00ff


	//----- nvinfo : EIATTR_MERCURY_ISA_VERSION
	.align		4
        /*0070*/ 	.byte	0x03, 0x5f
        /*0072*/ 	.short	0x0101


	//----- nvinfo : EIATTR_VRC_CTA_INIT_COUNT
	.align		4
        /*0074*/ 	.byte	0x02, 0x4a
	.zero		1
	.zero		1


	//----- nvinfo : EIATTR_EXIT_INSTR_OFFSETS
	.align		4
        /*0078*/ 	.byte	0x04, 0x1c
        /*007a*/ 	.short	(.L_39 - .L_38)


	//   ....[0]....
.L_38:
        /*007c*/ 	.word	0x000000d0


	//   ....[1]....
        /*0080*/ 	.word	0x00000340


	//----- nvinfo : EIATTR_INDIRECT_BRANCH_TARGETS
	.align		4
.L_39:
        /*0084*/ 	.byte	0x04, 0x34
        /*0086*/ 	.short	(.L_41 - .L_40)


	//   ....[0]....
.L_40:
        /*0088*/ 	.word	.L_x_12@srel
        /*008c*/ 	.short	0x0
        /*008e*/ 	.short	0x0
        /*0090*/ 	.word	0x4
        /*0094*/ 	.word	.L_x_13@srel
        /*0098*/ 	.word	.L_x_14@srel
        /*009c*/ 	.word	.L_x_15@srel
        /*00a0*/ 	.word	.L_x_1@srel


	//   ....[1]....
        /* <DEDUP_REMOVED lines=8> */


	//----- nvinfo : EIATTR_CBANK_PARAM_SIZE
	.align		4
.L_41:
        /*00c0*/ 	.byte	0x03, 0x19
        /*00c2*/ 	.short	0x002c


	//----- nvinfo : EIATTR_PARAM_CBANK
	.align		4
        /*00c4*/ 	.byte	0x04, 0x0a
        /*00c6*/ 	.short	(.L_43 - .L_42)
	.align		4
.L_42:
        /*00c8*/ 	.word	index@(.nv.constant0._Z19join_compare_kernelPKdiS0_iPii)
        /*00cc*/ 	.short	0x0380
        /*00ce*/ 	.short	0x002c


	//----- nvinfo : EIATTR_SW_WAR
	.align		4
.L_43:
        /*00d0*/ 	.byte	0x04, 0x36
        /*00d2*/ 	.short	(.L_45 - .L_44)
.L_44:
        /*00d4*/ 	.word	0x00000008
.L_45:


//--------------------- .nv.info._Z19join_compare_kernelPKliS0_iPii --------------------------
	.section	.nv.info._Z19join_compare_kernelPKliS0_iPii,"",@"SHT_CUDA_INFO"
	.sectionflags	@""
	.align	4


	//----- nvinfo : EIATTR_CUDA_API_VERSION
	.align		4
        /*0000*/ 	.byte	0x04, 0x37
        /*0002*/ 	.short	(.L_47 - .L_46)
.L_46:
        /*0004*/ 	.word	0x00000082


	//----- nvinfo : EIATTR_KPARAM_INFO
	.align		4
.L_47:
        /*0008*/ 	.byte	0x04, 0x17
        /*000a*/ 	.short	(.L_49 - .L_48)
.L_48:
        /*000c*/ 	.word	0x00000000
        /*0010*/ 	.short	0x0005
        /*0012*/ 	.short	0x0028
        /*0014*/ 	.byte	0x00, 0xf0, 0x11, 0x00


	//----- nvinfo : EIATTR_KPARAM_INFO
	.align		4
.L_49:
        /*0018*/ 	.byte	0x04, 0x17
        /*001a*/ 	.short	(.L_51 - .L_50)
.L_50:
        /*001c*/ 	.word	0x00000000
        /*0020*/ 	.short	0x0004
        /*0022*/ 	.short	0x0020
        /*0024*/ 	.byte	0x00, 0xf5, 0x21, 0x00


	//----- nvinfo : EIATTR_KPARAM_INFO
	.align		4
.L_51:
        /*0028*/ 	.byte	0x04, 0x17
        /*002a*/ 	.short	(.L_53 - .L_52)
.L_52:
        /*002c*/ 	.word	0x00000000
        /*0030*/ 	.short	0x0003
        /*0032*/ 	.short	0x0018
        /*0034*/ 	.byte	0x00, 0xf0, 0x11, 0x00


	//----- nvinfo : EIATTR_KPARAM_INFO
	.align		4
.L_53:
        /*0038*/ 	.byte	0x04, 0x17
        /*003a*/ 	.short	(.L_55 - .L_54)
.L_54:
        /*003c*/ 	.word	0x00000000
        /*0040*/ 	.short	0x0002
        /*0042*/ 	.short	0x0010
        /*0044*/ 	.byte	0x00, 0xf5, 0x21, 0x00


	//----- nvinfo : EIATTR_KPARAM_INFO
	.align		4
.L_55:
        /*0048*/ 	.byte	0x04, 0x17
        /*004a*/ 	.short	(.L_57 - .L_56)
.L_56:
        /*004c*/ 	.word	0x00000000
        /*0050*/ 	.short	0x0001
        /*0052*/ 	.short	0x0008
        /*0054*/ 	.byte	0x00, 0xf0, 0x11, 0x00


	//----- nvinfo : EIATTR_KPARAM_INFO
	.align		4
.L_57:
        /*0058*/ 	.byte	0x04, 0x17
        /*005a*/ 	.short	(.L_59 - .L_58)
.L_58:
        /*005c*/ 	.word	0x00000000
        /*0060*/ 	.short	0x0000
        /*0062*/ 	.short	0x0000
        /*0064*/ 	.byte	0x00, 0xf5, 0x21, 0x00


	//----- nvinfo : EIATTR_SPARSE_MMA_MASK
	.align		4
.L_59:
        /*0068*/ 	.byte	0x03, 0x50
        /*006a*/ 	.short	0x0000


	//----- nvinfo : EIATTR_MAXREG_COUNT
	.align		4
        /*006c*/ 	.byte	0x03, 0x1b
        /*006e*/ 	.short	0x00ff


	//----- nvinfo : EIATTR_MERCURY_ISA_VERSION
	.align		4
        /*0070*/ 	.byte	0x03, 0x5f
        /*0072*/ 	.short	0x0101


	//----- nvinfo : EIATTR_VRC_CTA_INIT_COUNT
	.align		4
        /*0074*/ 	.byte	0x02, 0x4a
	.zero		1
	.zero		1


	//----- nvinfo : EIATTR_EXIT_INSTR_OFFSETS
	.align		4
        /*0078*/ 	.byte	0x04, 0x1c
        /*007a*/ 	.short	(.L_61 - .L_60)


	//   ....[0]....
.L_60:
        /*007c*/ 	.word	0x000000d0


	//   ....[1]....
        /*0080*/ 	.word	0x000003d0


	//----- nvinfo : EIATTR_INDIRECT_BRANCH_TARGETS
	.align		4
.L_61:
        /*0084*/ 	.byte	0x04, 0x34
        /*0086*/ 	.short	(.L_63 - .L_62)


	//   ....[0]....
.L_62:
        /* <DEDUP_REMOVED lines=8> */


	//   ....[1]....
        /* <DEDUP_REMOVED lines=8> */


	//----- nvinfo : EIATTR_CBANK_PARAM_SIZE
	.align		4
.L_63:
        /*00c0*/ 	.byte	0x03, 0x19
        /*00c2*/ 	.short	0x002c


	//----- nvinfo : EIATTR_PARAM_CBANK
	.align		4
        /*00c4*/ 	.byte	0x04, 0x0a
        /*00c6*/ 	.short	(.L_65 - .L_64)
	.align		4
.L_64:
        /*00c8*/ 	.word	index@(.nv.constant0._Z19join_compare_kernelPKliS0_iPii)
        /*00cc*/ 	.short	0x0380
        /*00ce*/ 	.short	0x002c


	//----- nvinfo : EIATTR_SW_WAR
	.align		4
.L_65:
        /*00d0*/ 	.byte	0x04, 0x36
        /*00d2*/ 	.short	(.L_67 - .L_66)
.L_66:
        /*00d4*/ 	.word	0x00000008
.L_67:


//--------------------- .nv.info._Z19join_compare_kernelPKiiS0_iPii --------------------------
	.section	.nv.info._Z19join_compare_kernelPKiiS0_iPii,"",@"SHT_CUDA_INFO"
	.sectionflags	@""
	.align	4


	//----- nvinfo : EIATTR_CUDA_API_VERSION
	.align		4
        /*0000*/ 	.byte	0x04, 0x37
        /*0002*/ 	.short	(.L_69 - .L_68)
.L_68:
        /*0004*/ 	.word	0x00000082


	//----- nvinfo : EIATTR_KPARAM_INFO
	.align		4
.L_69:
        /*0008*/ 	.byte	0x04, 0x17
        /*000a*/ 	.short	(.L_71 - .L_70)
.L_70:
        /*000c*/ 	.word	0x00000000
        /*0010*/ 	.short	0x0005
        /*0012*/ 	.short	0x0028
        /*0014*/ 	.byte	0x00, 0xf0, 0x11, 0x00


	//----- nvinfo : EIATTR_KPARAM_INFO
	.align		4
.L_71:
        /*0018*/ 	.byte	0x04, 0x17
        /*001a*/ 	.short	(.L_73 - .L_72)
.L_72:
        /*001c*/ 	.word	0x00000000
        /*0020*/ 	.short	0x0004
        /*0022*/ 	.short	0x0020
        /*0024*/ 	.byte	0x00, 0xf5, 0x21, 0x00


	//----- nvinfo : EIATTR_KPARAM_INFO
	.align		4
.L_73:
        /*0028*/ 	.byte	0x04, 0x17
        /*002a*/ 	.short	(.L_75 - .L_74)
.L_74:
        /*002c*/ 	.word	0x00000000
        /*0030*/ 	.short	0x0003
        /*0032*/ 	.short	0x0018
        /*0034*/ 	.byte	0x00, 0xf0, 0x11, 0x00


	//----- nvinfo : EIATTR_KPARAM_INFO
	.align		4
.L_75:
        /*0038*/ 	.byte	0x04, 0x17
        /*003a*/ 	.short	(.L_77 - .L_76)
.L_76:
        /*003c*/ 	.word	0x00000000
        /*0040*/ 	.short	0x0002
        /*0042*/ 	.short	0x0010
        /*0044*/ 	.byte	0x00, 0xf5, 0x21, 0x00


	//----- nvinfo : EIATTR_KPARAM_INFO
	.align		4
.L_77:
        /*0048*/ 	.byte	0x04, 0x17
        /*004a*/ 	.short	(.L_79 - .L_78)
.L_78:
        /*004c*/ 	.word	0x00000000
        /*0050*/ 	.short	0x0001
        /*0052*/ 	.short	0x0008
        /*0054*/ 	.byte	0x00, 0xf0, 0x11, 0x00


	//----- nvinfo : EIATTR_KPARAM_INFO
	.align		4
.L_79:
        /*0058*/ 	.byte	0x04, 0x17
        /*005a*/ 	.short	(.L_81 - .L_80)
.L_80:
        /*005c*/ 	.word	0x00000000
        /*0060*/ 	.short	0x0000
        /*0062*/ 	.short	0x0000
        /*0064*/ 	.byte	0x00, 0xf5, 0x21, 0x00


	//----- nvinfo : EIATTR_SPARSE_MMA_MASK
	.align		4
.L_81:
        /*0068*/ 	.byte	0x03, 0x50
        /*006a*/ 	.short	0x0000


	//----- nvinfo : EIATTR_MAXREG_COUNT
	.align		4
        /*006c*/ 	.byte	0x03, 0x1b
        /*006e*/ 	.short	0x00ff


	//----- nvinfo : EIATTR_MERCURY_ISA_VERSION
	.align		4
        /*0070*/ 	.byte	0x03, 0x5f
        /*0072*/ 	.short	0x0101


	//----- nvinfo : EIATTR_VRC_CTA_INIT_COUNT
	.align		4
        /*0074*/ 	.byte	0x02, 0x4a
	.zero		1
	.zero		1


	//----- nvinfo : EIATTR_EXIT_INSTR_OFFSETS
	.align		4
        /*0078*/ 	.byte	0x04, 0x1c
        /*007a*/ 	.short	(.L_83 - .L_82)


	//   ....[0]....
.L_82:
        /*007c*/ 	.word	0x000000d0


	//   ....[1]....
        /*0080*/ 	.word	0x00000340


	//----- nvinfo : EIATTR_INDIRECT_BRANCH_TARGETS
	.align		4
.L_83:
        /*0084*/ 	.byte	0x04, 0x34
        /*0086*/ 	.short	(.L_85 - .L_84)


	//   ....[0]....
.L_84:
        /* <DEDUP_REMOVED lines=8> */


	//   ....[1]....
        /* <DEDUP_REMOVED lines=8> */


	//----- nvinfo : EIATTR_CBANK_PARAM_SIZE
	.align		4
.L_85:
        /*00c0*/ 	.byte	0x03, 0x19
        /*00c2*/ 	.short	0x002c


	//----- nvinfo : EIATTR_PARAM_CBANK
	.align		4
        /*00c4*/ 	.byte	0x04, 0x0a
        /*00c6*/ 	.short	(.L_87 - .L_86)
	.align		4
.L_86:
        /*00c8*/ 	.word	index@(.nv.constant0._Z19join_compare_kernelPKiiS0_iPii)
        /*00cc*/ 	.short	0x0380
        /*00ce*/ 	.short	0x002c


	//----- nvinfo : EIATTR_SW_WAR
	.align		4
.L_87:
        /*00d0*/ 	.byte	0x04, 0x36
        /*00d2*/ 	.short	(.L_89 - .L_88)
.L_88:
        /*00d4*/ 	.word	0x00000008
.L_89:


//--------------------- .nv.info._Z18join_and_or_kernelPKiiS0_iPii --------------------------
	.section	.nv.info._Z18join_and_or_kernelPKiiS0_iPii,"",@"SHT_CUDA_INFO"
	.sectionflags	@""
	.align	4


	//----- nvinfo : EIATTR_CUDA_API_VERSION
	.align		4
        /*0000*/ 	.byte	0x04, 0x37
        /*0002*/ 	.short	(.L_91 - .L_90)
.L_90:
        /*0004*/ 	.word	0x00000082


	//----- nvinfo : EIATTR_KPARAM_INFO
	.align		4
.L_91:
        /*0008*/ 	.byte	0x04, 0x17
        /*000a*/ 	.short	(.L_93 - .L_92)
.L_92:
        /*000c*/ 	.word	0x00000000
        /*0010*/ 	.short	0x0005
        /*0012*/ 	.short	0x0028
        /*0014*/ 	.byte	0x00, 0xf0, 0x11, 0x00


	//----- nvinfo : EIATTR_KPARAM_INFO
	.align		4
.L_93:
        /*0018*/ 	.byte	0x04, 0x17
        /*001a*/ 	.short	(.L_95 - .L_94)
.L_94:
        /*001c*/ 	.word	0x00000000
        /*0020*/ 	.short	0x0004
        /*0022*/ 	.short	0x0020
        /*0024*/ 	.byte	0x00, 0xf5, 0x21, 0x00


	//----- nvinfo : EIATTR_KPARAM_INFO
	.align		4
.L_95:
        /*0028*/ 	.byte	0x04, 0x17
        /*002a*/ 	.short	(.L_97 - .L_96)
.L_96:
        /*002c*/ 	.word	0x00000000
        /*0030*/ 	.short	0x0003
        /*0032*/ 	.short	0x0018
        /*0034*/ 	.byte	0x00, 0xf0, 0x11, 0x00


	//----- nvinfo : EIATTR_KPARAM_INFO
	.align		4
.L_97:
        /*0038*/ 	.byte	0x04, 0x17
        /*003a*/ 	.short	(.L_99 - .L_98)
.L_98:
        /*003c*/ 	.word	0x00000000
        /*0040*/ 	.short	0x0002
        /*0042*/ 	.short	0x0010
        /*0044*/ 	.byte	0x00, 0xf5, 0x21, 0x00


	//----- nvinfo : EIATTR_KPARAM_INFO
	.align		4
.L_99:
        /*0048*/ 	.byte	0x04, 0x17
        /*004a*/ 	.short	(.L_101 - .L_100)
.L_100:
        /*004c*/ 	.word	0x00000000
        /*0050*/ 	.short	0x0001
        /*0052*/ 	.short	0x0008
        /*0054*/ 	.byte	0x00, 0xf0, 0x11, 0x00


	//----- nvinfo : EIATTR_KPARAM_INFO
	.align		4
.L_101:
        /*0058*/ 	.byte	0x04, 0x17
        /*005a*/ 	.short	(.L_103 - .L_102)
.L_102:
        /*005c*/ 	.word	0x00000000
        /*0060*/ 	.short	0x0000
        /*0062*/ 	.short	0x0000
        /*0064*/ 	.byte	0x00, 0xf5, 0x21, 0x00


	//----- nvinfo : EIATTR_SPARSE_MMA_MASK
	.align		4
.L_103:
        /*0068*/ 	.byte	0x03, 0x50
        /*006a*/ 	.short	0x0000


	//----- nvinfo : EIATTR_MAXREG_COUNT
	.align		4
        /*006c*/ 	.byte	0x03, 0x1b
        /*006e*/ 	.short	0x00ff


	//----- nvinfo : EIATTR_MERCURY_ISA_VERSION
	.align		4
        /*0070*/ 	.byte	0x03, 0x5f
        /*0072*/ 	.short	0x0101


	//----- nvinfo : EIATTR_VRC_CTA_INIT_COUNT
	.align		4
        /*0074*/ 	.byte	0x02, 0x4a
	.zero		1
	.zero		1


	//----- nvinfo : EIATTR_EXIT_INSTR_OFFSETS
	.align		4
        /*0078*/ 	.byte	0x04, 0x1c
        /*007a*/ 	.short	(.L_105 - .L_104)


	//   ....[0]....
.L_104:
        /*007c*/ 	.word	0x000000d0


	//   ....[1]....
        /*0080*/ 	.word	0x00000240


	//----- nvinfo : EIATTR_CBANK_PARAM_SIZE
	.align		4
.L_105:
        /*0084*/ 	.byte	0x03, 0x19
        /*0086*/ 	.short	0x002c


	//----- nvinfo : EIATTR_PARAM_CBANK
	.align		4
        /*0088*/ 	.byte	0x04, 0x0a
        /*008a*/ 	.short	(.L_107 - .L_106)
	.align		4
.L_106:
        /*008c*/ 	.word	index@(.nv.constant0._Z18join_and_or_kernelPKiiS0_iPii)
        /*0090*/ 	.short	0x0380
        /*0092*/ 	.short	0x002c


	//----- nvinfo : EIATTR_SW_WAR
	.align		4
.L_107:
        /*0094*/ 	.byte	0x04, 0x36
        /*0096*/ 	.short	(.L_109 - .L_108)
.L_108:
        /*0098*/ 	.word	0x00000008
.L_109:


//--------------------- .nv.callgraph             --------------------------
	.section	.nv.callgraph,"",@"SHT_CUDA_CALLGRAPH"
	.align	4
	.sectionentsize	8
	.align		4
        /*0000*/ 	.word	0x00000000
	.align		4
        /*0004*/ 	.word	0xffffffff
	.align		4
        /*0008*/ 	.word	0x00000000
	.align		4
        /*000c*/ 	.word	0xfffffffe
	.align		4
        /*0010*/ 	.word	0x00000000
	.align		4
        /*0014*/ 	.word	0xfffffffd
	.align		4
        /*0018*/ 	.word	0x00000000
	.align		4
        /*001c*/ 	.word	0xfffffffc


//--------------------- .nv.constant2._Z19join_compare_kernelPKdiS0_iPii --------------------------
	.section	.nv.constant2._Z19join_compare_kernelPKdiS0_iPii,"a",@progbits
	.sectionflags	@""
	.align	4
.nv.constant2._Z19join_compare_kernelPKdiS0_iPii:
        /*0000*/ 	.byte	0x00, 0x02, 0x00, 0x00, 0x20, 0x02, 0x00, 0x00, 0xe0, 0x01, 0x00, 0x00, 0xf0, 0x02, 0x00, 0x00
        /*0010*/ 	.byte	0xc0, 0x02, 0x00, 0x00, 0xe0, 0x02, 0x00, 0x00, 0xa0, 0x02, 0x00, 0x00, 0xf0, 0x02, 0x00, 0x00


//--------------------- .nv.constant2._Z19join_compare_kernelPKliS0_iPii --------------------------
	.section	.nv.constant2._Z19join_compare_kernelPKliS0_iPii,"a",@progbits
	.sectionflags	@""
	.align	4
.nv.constant2._Z19join_compare_kernelPKliS0_iPii:
        /*0000*/ 	.byte	0x20, 0x02, 0x00, 0x00, 0x60, 0x02, 0x00, 0x00, 0xe0, 0x01, 0x00, 0x00, 0x80, 0x03, 0x00, 0x00
        /*0010*/ 	.byte	0x20, 0x03, 0x00, 0x00, 0x50, 0x03, 0x00, 0x00, 0xf0, 0x02, 0x00, 0x00, 0x80, 0x03, 0x00, 0x00


//--------------------- .nv.constant2._Z19join_compare_kernelPKiiS0_iPii --------------------------
	.section	.nv.constant2._Z19join_compare_kernelPKiiS0_iPii,"a",@progbits
	.sectionflags	@""
	.align	4
.nv.constant2._Z19join_compare_kernelPKiiS0_iPii:
        /*0000*/ 	.byte	0x00, 0x02, 0x00, 0x00, 0x20, 0x02, 0x00, 0x00, 0xe0, 0x01, 0x00, 0x00, 0xf0, 0x02, 0x00, 0x00
        /*0010*/ 	.byte	0xc0, 0x02, 0x00, 0x00, 0xe0, 0x02, 0x00, 0x00, 0xa0, 0x02, 0x00, 0x00, 0xf0, 0x02, 0x00, 0x00


//--------------------- .text._Z19join_compare_kernelPKdiS0_iPii --------------------------
	.section	.text._Z19join_compare_kernelPKdiS0_iPii,"ax",@progbits
	.align	128
        .global         _Z19join_compare_kernelPKdiS0_iPii
        .type           _Z19join_compare_kernelPKdiS0_iPii,@function
        .size           _Z19join_compare_kernelPKdiS0_iPii,(.L_x_42 - _Z19join_compare_kernelPKdiS0_iPii)
        .other          _Z19join_compare_kernelPKdiS0_iPii,@"STO_CUDA_ENTRY STV_DEFAULT"
_Z19join_compare_kernelPKdiS0_iPii:
.text._Z19join_compare_kernelPKdiS0_iPii:
[----:B------:R-:W-:Y:S01]  /*0000*/  LDC R1, c[0x0][0x37c] ;  /* 0x0000df00ff017b82 */ /* 0x000fe20000000800 */
[----:B------:R-:W0:Y:S07]  /*0010*/  S2R R3, SR_TID.X ;  /* 0x0000000000037919 */ /* 0x000e2e0000002100 */
[----:B------:R-:W1:Y:S01]  /*0020*/  LDC R9, c[0x0][0x364] ;  /* 0x0000d900ff097b82 */ /* 0x000e620000000800 */
[----:B------:R-:W2:Y:S01]  /*0030*/  LDCU UR6, c[0x0][0x398] ;  /* 0x00007300ff0677ac */ /* 0x000ea20008000800 */
[----:B------:R-:W1:Y:S01]  /*0040*/  S2R R2, SR_TID.Y ;  /* 0x0000000000027919 */ /* 0x000e620000002200 */
[----:B------:R-:W3:Y:S05]  /*0050*/  LDCU UR7, c[0x0][0x388] ;  /* 0x00007100ff0777ac */ /* 0x000eea0008000800 */
[----:B------:R-:W0:Y:S08]  /*0060*/  S2UR UR5, SR_CTAID.X ;  /* 0x00000000000579c3 */ /* 0x000e300000002500 */
[----:B------:R-:W0:Y:S08]  /*0070*/  LDC R0, c[0x0][0x360] ;  /* 0x0000d800ff007b82 */ /* 0x000e300000000800 */
[----:B------:R-:W1:Y:S01]  /*0080*/  S2UR UR4, SR_CTAID.Y ;  /* 0x00000000000479c3 */ /* 0x000e620000002600 */
[----:B0-----:R-:W-:-:S05]  /*0090*/  IMAD R0, R0, UR5, R3 ;  /* 0x0000000500007c24 */ /* 0x001fca000f8e0203 */
[----:B--2---:R-:W-:Y:S01]  /*00a0*/  ISETP.GE.AND P0, PT, R0, UR6, PT ;  /* 0x0000000600007c0c */ /* 0x004fe2000bf06270 */
[----:B-1----:R-:W-:-:S05]  /*00b0*/  IMAD R9, R9, UR4, R2 ;  /* 0x0000000409097c24 */ /* 0x002fca000f8e0202 */
[----:B---3--:R-:W-:-:S13]  /*00c0*/  ISETP.GE.OR P0, PT, R9, UR7, P0 ;  /* 0x0000000709007c0c */ /* 0x008fda0008706670 */
[----:B------:R-:W-:Y:S05]  /*00d0*/  @P0 EXIT ;  /* 0x000000000000094d */ /* 0x000fea0003800000 */
[----:B------:R-:W0:Y:S01]  /*00e0*/  LDC R6, c[0x0][0x3a8] ;  /* 0x0000ea00ff067b82 */ /* 0x000e220000000800 */
[----:B------:R-:W1:Y:S07]  /*00f0*/  LDCU.64 UR4, c[0x0][0x358] ;  /* 0x00006b00ff0477ac */ /* 0x000e6e0008000a00 */
[----:B------:R-:W2:Y:S08]  /*0100*/  LDC.64 R2, c[0x0][0x380] ;  /* 0x0000e000ff027b82 */ /* 0x000eb00000000a00 */
[----:B------:R-:W3:Y:S01]  /*0110*/  LDC.64 R4, c[0x0][0x390] ;  /* 0x0000e400ff047b82 */ /* 0x000ee20000000a00 */
[----:B0-----:R-:W-:Y:S01]  /*0120*/  ISETP.GT.AND P1, PT, R6, 0x2, PT ;  /* 0x000000020600780c */ /* 0x001fe20003f24270 */
[----:B--2---:R-:W-:Y:S01]  /*0130*/  IMAD.WIDE.U32 R2, R9, 0x8, R2 ;  /* 0x0000000809027825 */ /* 0x004fe200078e0002 */
[----:B------:R-:W-:-:S05]  /*0140*/  PLOP3.LUT P0, PT, PT, PT, PT, 0x8, 0x80 ;  /* 0x000000000080781c */ /* 0x000fca0003f0e170 */
[----:B-1----:R-:W5:Y:S01]  /*0150*/  LDG.E.64 R2, desc[UR4][R2.64] ;  /* 0x0000000402027981 */ /* 0x002f62000c1e1b00 */
[----:B---3--:R-:W-:-:S06]  /*0160*/  IMAD.WIDE R4, R0, 0x8, R4 ;  /* 0x0000000800047825 */ /* 0x008fcc00078e0204 */
[----:B------:R-:W5:Y:S01]  /*0170*/  LDG.E.64 R4, desc[UR4][R4.64] ;  /* 0x0000000404047981 */ /* 0x000f62000c1e1b00 */
[----:B------:R-:W-:Y:S05]  /*0180*/  @P1 BRA `(.L_x_0) ;  /* 0x00000000002c1947 */ /* 0x000fea0003800000 */
[----:B------:R-:W-:-:S05]  /*0190*/  VIMNMX.U32 R6, PT, PT, R6, 0x3, PT ;  /* 0x0000000306067848 */ /* 0x000fca0003fe0000 */
[----:B------:R-:W-:-:S04]  /*01a0*/  IMAD.SHL.U32 R8, R6, 0x4, RZ ;  /* 0x0000000406087824 */ /* 0x000fc800078e00ff */
[----:B------:R-:W0:Y:S02]  /*01b0*/  LDC R6, c[0x2][R8] ;  /* 0x0080000008067b82 */ /* 0x000e240000000800 */
[----:B0-----:R-:W-:-:S04]  /*01c0*/  SHF.R.S32.HI R7, RZ, 0x1f, R6 ;  /* 0x0000001fff077819 */ /* 0x001fc80000011406 */
.L_x_12:
[----:B------:R-:W-:Y:S05]  /*01d0*/  BRX R6 -0x1e0                            (*"BRANCH_TARGETS .L_x_13,.L_x_14,.L_x_15,.L_x_1"*) ;  /* 0xfffffffc06887949 */ /* 0x000fea000383ffff */
.L_x_15:
[----:B-----5:R-:W-:Y:S01]  /*01e0*/  DSETP.LT.AND P0, PT, R2, R4, PT ;  /* 0x000000040200722a */ /* 0x020fe20003f01000 */
[----:B------:R-:W-:-:S13]  /*01f0*/  BRA `(.L_x_1) ;  /* 0x00000000003c7947 */ /* 0x000fda0003800000 */
.L_x_13:
[----:B-----5:R-:W-:Y:S01]  /*0200*/  DSETP.EQ.AND P0, PT, R2, R4, PT ;  /* 0x000000040200722a */ /* 0x020fe20003f02000 */
[----:B------:R-:W-:-:S13]  /*0210*/  BRA `(.L_x_1) ;  /* 0x0000000000347947 */ /* 0x000fda0003800000 */
.L_x_14:
[----:B-----5:R-:W-:Y:S01]  /*0220*/  DSETP.NEU.AND P0, PT, R2, R4, PT ;  /* 0x000000040200722a */ /* 0x020fe20003f0d000 */
[----:B------:R-:W-:-:S13]  /*0230*/  BRA `(.L_x_1) ;  /* 0x00000000002c7947 */ /* 0x000fda0003800000 */
.L_x_0:
[----:B------:R-:W-:-:S05]  /*0240*/  IMAD.MOV.U32 R7, RZ, RZ, -0x3 ;  /* 0xfffffffdff077424 */ /* 0x000fca00078e00ff */
[----:B------:R-:W-:-:S05]  /*0250*/  VIADDMNMX.U32 R6, R6, R7, 0x3, PT ;  /* 0x0000000306067446 */ /* 0x000fca0003800007 */
[----:B------:R-:W-:-:S04]  /*0260*/  IMAD.SHL.U32 R8, R6, 0x4, RZ ;  /* 0x0000000406087824 */ /* 0x000fc800078e00ff */
[----:B------:R-:W0:Y:S02]  /*0270*/  LDC R6, c[0x2][R8+0x10] ;  /* 0x0080040008067b82 */ /* 0x000e240000000800 */
[----:B0-----:R-:W-:-:S04]  /*0280*/  SHF.R.S32.HI R7, RZ, 0x1f, R6 ;  /* 0x0000001fff077819 */ /* 0x001fc80000011406 */
.L_x_17:
[----:B------:R-:W-:Y:S05]  /*0290*/  BRX R6 -0x2a0                            (*"BRANCH_TARGETS .L_x_18,.L_x_19,.L_x_20,.L_x_1"*) ;  /* 0xfffffffc06587949 */ /* 0x000fea000383ffff */
.L_x_20:
[----:B-----5:R-:W-:Y:S01]  /*02a0*/  DSETP.GE.AND P0, PT, R2, R4, PT ;  /* 0x000000040200722a */ /* 0x020fe20003f06000 */
[----:B------:R-:W-:-:S13]  /*02b0*/  BRA `(.L_x_1) ;  /* 0x00000000000c7947 */ /* 0x000fda0003800000 */
.L_x_18:
[----:B-----5:R-:W-:Y:S01]  /*02c0*/  DSETP.GT.AND P0, PT, R2, R4, PT ;  /* 0x000000040200722a */ /* 0x020fe20003f04000 */
[----:B------:R-:W-:-:S13]  /*02d0*/  BRA `(.L_x_1) ;  /* 0x0000000000047947 */ /* 0x000fda0003800000 */
.L_x_19:
[----:B-----5:R-:W-:-:S14]  /*02e0*/  DSETP.LE.AND P0, PT, R2, R4, PT ;  /* 0x000000040200722a */ /* 0x020fdc0003f03000 */
.L_x_1:
[----:B-----5:R-:W0:Y:S01]  /*02f0*/  LDC.64 R2, c[0x0][0x3a0] ;  /* 0x0000e800ff027b82 */ /* 0x020e220000000a00 */
[----:B------:R-:W-:Y:S01]  /*0300*/  IMAD R9, R9, UR6, R0 ;  /* 0x0000000609097c24 */ /* 0x000fe2000f8e0200 */
[----:B------:R-:W-:-:S03]  /*0310*/  SEL R5, RZ, 0x1, !P0 ;  /* 0x00000001ff057807 */ /* 0x000fc60004000000 */
[----:B0-----:R-:W-:-:S05]  /*0320*/  IMAD.WIDE R2, R9, 0x4, R2 ;  /* 0x0000000409027825 */ /* 0x001fca00078e0202 */
[----:B------:R-:W-:Y:S01]  /*0330*/  STG.E desc[UR4][R2.64], R5 ;  /* 0x0000000502007986 */ /* 0x000fe2000c101904 */
[----:B------:R-:W-:Y:S05]  /*0340*/  EXIT ;  /* 0x000000000000794d */ /* 0x000fea0003800000 */
.L_x_2:
[----:B------:R-:W-:-:S00]  /*0350*/  BRA `(.L_x_2) ;  /* 0xfffffffc00fc7947 */ /* 0x000fc0000383ffff */
[----:B------:R-:W-:-:S00]  /*0360*/  NOP ;  /* 0x0000000000007918 */ /* 0x000fc00000000000 */
        /* <DEDUP_REMOVED lines=9> */
.L_x_42:


//--------------------- .text._Z19join_compare_kernelPKliS0_iPii --------------------------
	.section	.text._Z19join_compare_kernelPKliS0_iPii,"ax",@progbits
	.align	128
        .global         _Z19join_compare_kernelPKliS0_iPii
        .type           _Z19join_compare_kernelPKliS0_iPii,@function
        .size           _Z19join_compare_kernelPKliS0_iPii,(.L_x_43 - _Z19join_compare_kernelPKliS0_iPii)
        .other          _Z19join_compare_kernelPKliS0_iPii,@"STO_CUDA_ENTRY STV_DEFAULT"
_Z19join_compare_kernelPKliS0_iPii:
.text._Z19join_compare_kernelPKliS0_iPii:
        /* <DEDUP_REMOVED lines=29> */
.L_x_22:
[----:B------:R-:W-:Y:S05]  /*01d0*/  BRX R6 -0x1e0                            (*"BRANCH_TARGETS .L_x_23,.L_x_24,.L_x_25,.L_x_4"*) ;  /* 0xfffffffc06887949 */ /* 0x000fea000383ffff */
.L_x_25:
[----:B-----5:R-:W-:-:S04]  /*01e0*/  ISETP.GE.U32.AND P0, PT, R2, R4, PT ;  /* 0x000000040200720c */ /* 0x020fc80003f06070 */
[----:B------:R-:W-:-:S04]  /*01f0*/  ISETP.GE.AND.EX P0, PT, R3, R5, PT, P0 ;  /* 0x000000050300720c */ /* 0x000fc80003f06300 */
[----:B------:R-:W-:Y:S01]  /*0200*/  PLOP3.LUT P0, PT, P0, PT, PT, 0x8, 0x80 ;  /* 0x000000000080781c */ /* 0x000fe2000070e170 */
[----:B------:R-:W-:-:S12]  /*0210*/  BRA `(.L_x_4) ;  /* 0x0000000000587947 */ /* 0x000fd80003800000 */
.L_x_23:
[----:B-----5:R-:W-:-:S04]  /*0220*/  ISETP.NE.U32.AND P0, PT, R2, R4, PT ;  /* 0x000000040200720c */ /* 0x020fc80003f05070 */
[----:B------:R-:W-:-:S04]  /*0230*/  ISETP.NE.AND.EX P0, PT, R3, R5, PT, P0 ;  /* 0x000000050300720c */ /* 0x000fc80003f05300 */
[----:B------:R-:W-:Y:S01]  /*0240*/  PLOP3.LUT P0, PT, P0, PT, PT, 0x8, 0x80 ;  /* 0x000000000080781c */ /* 0x000fe2000070e170 */
[----:B------:R-:W-:-:S12]  /*0250*/  BRA `(.L_x_4) ;  /* 0x0000000000487947 */ /* 0x000fd80003800000 */
.L_x_24:
[----:B-----5:R-:W-:-:S04]  /*0260*/  ISETP.NE.U32.AND P0, PT, R2, R4, PT ;  /* 0x000000040200720c */ /* 0x020fc80003f05070 */
[----:B------:R-:W-:Y:S01]  /*0270*/  ISETP.NE.AND.EX P0, PT, R3, R5, PT, P0 ;  /* 0x000000050300720c */ /* 0x000fe20003f05300 */
[----:B------:R-:W-:-:S12]  /*0280*/  BRA `(.L_x_4) ;  /* 0x00000000003c7947 */ /* 0x000fd80003800000 */
.L_x_3:
[----:B------:R-:W-:-:S05]  /*0290*/  IMAD.MOV.U32 R7, RZ, RZ, -0x3 ;  /* 0xfffffffdff077424 */ /* 0x000fca00078e00ff */
[----:B------:R-:W-:-:S05]  /*02a0*/  VIADDMNMX.U32 R6, R6, R7, 0x3, PT ;  /* 0x0000000306067446 */ /* 0x000fca0003800007 */
[----:B------:R-:W-:-:S04]  /*02b0*/  IMAD.SHL.U32 R8, R6, 0x4, RZ ;  /* 0x0000000406087824 */ /* 0x000fc800078e00ff */
[----:B------:R-:W0:Y:S02]  /*02c0*/  LDC R6, c[0x2][R8+0x10] ;  /* 0x0080040008067b82 */ /* 0x000e240000000800 */
[----:B0-----:R-:W-:-:S04]  /*02d0*/  SHF.R.S32.HI R7, RZ, 0x1f, R6 ;  /* 0x0000001fff077819 */ /* 0x001fc80000011406 */
.L_x_27:
[----:B------:R-:W-:Y:S05]  /*02e0*/  BRX R6 -0x2f0                            (*"BRANCH_TARGETS .L_x_28,.L_x_29,.L_x_30,.L_x_4"*) ;  /* 0xfffffffc06447949 */ /* 0x000fea000383ffff */
.L_x_30:
[----:B-----5:R-:W-:-:S04]  /*02f0*/  ISETP.GE.U32.AND P0, PT, R2, R4, PT ;  /* 0x000000040200720c */ /* 0x020fc80003f06070 */
[----:B------:R-:W-:Y:S01]  /*0300*/  ISETP.GE.AND.EX P0, PT, R3, R5, PT, P0 ;  /* 0x000000050300720c */ /* 0x000fe20003f06300 */
[----:B------:R-:W-:-:S12]  /*0310*/  BRA `(.L_x_4) ;  /* 0x0000000000187947 */ /* 0x000fd80003800000 */
.L_x_28:
[----:B-----5:R-:W-:-:S04]  /*0320*/  ISETP.GT.U32.AND P0, PT, R2, R4, PT ;  /* 0x000000040200720c */ /* 0x020fc80003f04070 */
[----:B------:R-:W-:Y:S01]  /*0330*/  ISETP.GT.AND.EX P0, PT, R3, R5, PT, P0 ;  /* 0x000000050300720c */ /* 0x000fe20003f04300 */
[----:B------:R-:W-:-:S12]  /*0340*/  BRA `(.L_x_4) ;  /* 0x00000000000c7947 */ /* 0x000fd80003800000 */
.L_x_29:
[----:B-----5:R-:W-:-:S04]  /*0350*/  ISETP.GT.U32.AND P0, PT, R2, R4, PT ;  /* 0x000000040200720c */ /* 0x020fc80003f04070 */
[----:B------:R-:W-:-:S04]  /*0360*/  ISETP.GT.AND.EX P0, PT, R3, R5, PT, P0 ;  /* 0x000000050300720c */ /* 0x000fc80003f04300 */
[----:B------:R-:W-:-:S13]  /*0370*/  PLOP3.LUT P0, PT, P0, PT, PT, 0x8, 0x80 ;  /* 0x000000000080781c */ /* 0x000fda000070e170 */
.L_x_4:
[----:B-----5:R-:W0:Y:S01]  /*0380*/  LDC.64 R2, c[0x0][0x3a0] ;  /* 0x0000e800ff027b82 */ /* 0x020e220000000a00 */
[----:B------:R-:W-:Y:S01]  /*0390*/  IMAD R9, R9, UR6, R0 ;  /* 0x0000000609097c24 */ /* 0x000fe2000f8e0200 */
[----:B------:R-:W-:-:S03]  /*03a0*/  SEL R5, RZ, 0x1, !P0 ;  /* 0x00000001ff057807 */ /* 0x000fc60004000000 */
[----:B0-----:R-:W-:-:S05]  /*03b0*/  IMAD.WIDE R2, R9, 0x4, R2 ;  /* 0x0000000409027825 */ /* 0x001fca00078e0202 */
[----:B------:R-:W-:Y:S01]  /*03c0*/  STG.E desc[UR4][R2.64], R5 ;  /* 0x0000000502007986 */ /* 0x000fe2000c101904 */
[----:B------:R-:W-:Y:S05]  /*03d0*/  EXIT ;  /* 0x000000000000794d */ /* 0x000fea0003800000 */
.L_x_5:
        /* <DEDUP_REMOVED lines=10> */
.L_x_43:


//--------------------- .text._Z19join_compare_kernelPKiiS0_iPii --------------------------
	.section	.text._Z19join_compare_kernelPKiiS0_iPii,"ax",@progbits
	.align	128
        .global         _Z19join_compare_kernelPKiiS0_iPii
        .type           _Z19join_compare_kernelPKiiS0_iPii,@function
        .size           _Z19join_compare_kernelPKiiS0_iPii,(.L_x_44 - _Z19join_compare_kernelPKiiS0_iPii)
        .other          _Z19join_compare_kernelPKiiS0_iPii,@"STO_CUDA_ENTRY STV_DEFAULT"
_Z19join_compare_kernelPKiiS0_iPii:
.text._Z19join_compare_kernelPKiiS0_iPii:
        /* <DEDUP_REMOVED lines=19> */
[----:B--2---:R-:W-:Y:S01]  /*0130*/  IMAD.WIDE R4, R0, 0x4, R4 ;  /* 0x0000000400047825 */ /* 0x004fe200078e0204 */
[----:B------:R-:W-:-:S05]  /*0140*/  PLOP3.LUT P0, PT, PT, PT, PT, 0x8, 0x80 ;  /* 0x000000000080781c */ /* 0x000fca0003f0e170 */
[----:B-1----:R0:W5:Y:S01]  /*0150*/  LDG.E R5, desc[UR4][R4.64] ;  /* 0x0000000404057981 */ /* 0x002162000c1e1900 */
[----:B---3--:R-:W-:-:S05]  /*0160*/  IMAD.WIDE.U32 R2, R7, 0x4, R2 ;  /* 0x0000000407027825 */ /* 0x008fca00078e0002 */
[----:B------:R0:W5:Y:S01]  /*0170*/  LDG.E R6, desc[UR4][R2.64] ;  /* 0x0000000402067981 */ /* 0x000162000c1e1900 */
[----:B------:R-:W-:Y:S05]  /*0180*/  @P1 BRA `(.L_x_6) ;  /* 0x00000000002c1947 */ /* 0x000fea0003800000 */
[----:B0-----:R-:W-:-:S05]  /*0190*/  VIMNMX.U32 R2, PT, PT, R8, 0x3, PT ;  /* 0x0000000308027848 */ /* 0x001fca0003fe0000 */
[----:B------:R-:W-:-:S04]  /*01a0*/  IMAD.SHL.U32 R4, R2, 0x4, RZ ;  /* 0x0000000402047824 */ /* 0x000fc800078e00ff */
[----:B------:R-:W0:Y:S02]  /*01b0*/  LDC R2, c[0x2][R4] ;  /* 0x0080000004027b82 */ /* 0x000e240000000800 */
[----:B0-----:R-:W-:-:S04]  /*01c0*/  SHF.R.S32.HI R3, RZ, 0x1f, R2 ;  /* 0x0000001fff037819 */ /* 0x001fc80000011402 */
.L_x_32:
[----:B------:R-:W-:Y:S05]  /*01d0*/  BRX R2 -0x1e0                            (*"BRANCH_TARGETS .L_x_33,.L_x_34,.L_x_35,.L_x_7"*) ;  /* 0xfffffffc02887949 */ /* 0x000fea000383ffff */
.L_x_35:
[----:B-----5:R-:W-:Y:S01]  /*01e0*/  ISETP.LT.AND P0, PT, R6, R5, PT ;  /* 0x000000050600720c */ /* 0x020fe20003f01270 */
[----:B------:R-:W-:-:S12]  /*01f0*/  BRA `(.L_x_7) ;  /* 0x00000000003c7947 */ /* 0x000fd80003800000 */
.L_x_33:
[----:B-----5:R-:W-:Y:S01]  /*0200*/  ISETP.EQ.AND P0, PT, R6, R5, PT ;  /* 0x000000050600720c */ /* 0x020fe20003f02270 */
[----:B------:R-:W-:-:S12]  /*0210*/  BRA `(.L_x_7) ;  /* 0x0000000000347947 */ /* 0x000fd80003800000 */
.L_x_34:
[----:B-----5:R-:W-:Y:S01]  /*0220*/  ISETP.NE.AND P0, PT, R6, R5, PT ;  /* 0x000000050600720c */ /* 0x020fe20003f05270 */
[----:B------:R-:W-:-:S12]  /*0230*/  BRA `(.L_x_7) ;  /* 0x00000000002c7947 */ /* 0x000fd80003800000 */
.L_x_6:
[----:B0-----:R-:W-:-:S05]  /*0240*/  IMAD.MOV.U32 R3, RZ, RZ, -0x3 ;  /* 0xfffffffdff037424 */ /* 0x001fca00078e00ff */
[----:B------:R-:W-:-:S05]  /*0250*/  VIADDMNMX.U32 R2, R8, R3, 0x3, PT ;  /* 0x0000000308027446 */ /* 0x000fca0003800003 */
[----:B------:R-:W-:-:S04]  /*0260*/  IMAD.SHL.U32 R4, R2, 0x4, RZ ;  /* 0x0000000402047824 */ /* 0x000fc800078e00ff */
[----:B------:R-:W0:Y:S02]  /*0270*/  LDC R2, c[0x2][R4+0x10] ;  /* 0x0080040004027b82 */ /* 0x000e240000000800 */
[----:B0-----:R-:W-:-:S04]  /*0280*/  SHF.R.S32.HI R3, RZ, 0x1f, R2 ;  /* 0x0000001fff037819 */ /* 0x001fc80000011402 */
.L_x_37:
[----:B------:R-:W-:Y:S05]  /*0290*/  BRX R2 -0x2a0                            (*"BRANCH_TARGETS .L_x_38,.L_x_39,.L_x_40,.L_x_7"*) ;  /* 0xfffffffc02587949 */ /* 0x000fea000383ffff */
.L_x_40:
[----:B-----5:R-:W-:Y:S01]  /*02a0*/  ISETP.GE.AND P0, PT, R6, R5, PT ;  /* 0x000000050600720c */ /* 0x020fe20003f06270 */
[----:B------:R-:W-:-:S12]  /*02b0*/  BRA `(.L_x_7) ;  /* 0x00000000000c7947 */ /* 0x000fd80003800000 */
.L_x_38:
[----:B-----5:R-:W-:Y:S01]  /*02c0*/  ISETP.GT.AND P0, PT, R6, R5, PT ;  /* 0x000000050600720c */ /* 0x020fe20003f04270 */
[----:B------:R-:W-:-:S12]  /*02d0*/  BRA `(.L_x_7) ;  /* 0x0000000000047947 */ /* 0x000fd80003800000 */
.L_x_39:
[----:B-----5:R-:W-:-:S13]  /*02e0*/  ISETP.LE.AND P0, PT, R6, R5, PT ;  /* 0x000000050600720c */ /* 0x020fda0003f03270 */
.L_x_7:
[----:B------:R-:W0:Y:S01]  /*02f0*/  LDC.64 R2, c[0x0][0x3a0] ;  /* 0x0000e800ff027b82 */ /* 0x000e220000000a00 */
[----:B------:R-:W-:Y:S01]  /*0300*/  IMAD R7, R7, UR6, R0 ;  /* 0x0000000607077c24 */ /* 0x000fe2000f8e0200 */
[----:B-----5:R-:W-:-:S03]  /*0310*/  SEL R5, RZ, 0x1, !P0 ;  /* 0x00000001ff057807 */ /* 0x020fc60004000000 */
[----:B0-----:R-:W-:-:S05]  /*0320*/  IMAD.WIDE R2, R7, 0x4, R2 ;  /* 0x0000000407027825 */ /* 0x001fca00078e0202 */
[----:B------:R-:W-:Y:S01]  /*0330*/  STG.E desc[UR4][R2.64], R5 ;  /* 0x0000000502007986 */ /* 0x000fe2000c101904 */
[----:B------:R-:W-:Y:S05]  /*0340*/  EXIT ;  /* 0x000000000000794d */ /* 0x000fea0003800000 */
.L_x_8:
        /* <DEDUP_REMOVED lines=11> */
.L_x_44:


//--------------------- .text._Z18join_and_or_kernelPKiiS0_iPii --------------------------
	.section	.text._Z18join_and_or_kernelPKiiS0_iPii,"ax",@progbits
	.align	128
        .global         _Z18join_and_or_kernelPKiiS0_iPii
        .type           _Z18join_and_or_kernelPKiiS0_iPii,@function
        .size           _Z18join_and_or_kernelPKiiS0_iPii,(.L_x_45 - _Z18join_and_or_kernelPKiiS0_iPii)
        .other          _Z18join_and_or_kernelPKiiS0_iPii,@"STO_CUDA_ENTRY STV_DEFAULT"
_Z18join_and_or_kernelPKiiS0_iPii:
.text._Z18join_and_or_kernelPKiiS0_iPii:
        /* <DEDUP_REMOVED lines=14> */
[----:B------:R-:W0:Y:S01]  /*00e0*/  LDC.64 R2, c[0x0][0x380] ;  /* 0x0000e000ff027b82 */ /* 0x000e220000000a00 */
[----:B------:R-:W1:Y:S01]  /*00f0*/  LDCU.64 UR4, c[0x0][0x358] ;  /* 0x00006b00ff0477ac */ /* 0x000e620008000a00 */
[----:B------:R-:W-:Y:S01]  /*0100*/  IMAD R7, R0, UR6, R7 ;  /* 0x0000000600077c24 */ /* 0x000fe2000f8e0207 */
[----:B------:R-:W2:Y:S05]  /*0110*/  LDCU UR6, c[0x0][0x3a8] ;  /* 0x00007500ff0677ac */ /* 0x000eaa0008000800 */
[----:B------:R-:W3:Y:S01]  /*0120*/  LDC.64 R4, c[0x0][0x390] ;  /* 0x0000e400ff047b82 */ /* 0x000ee20000000a00 */
[----:B0-----:R-:W-:-:S06]  /*0130*/  IMAD.WIDE R2, R7, 0x4, R2 ;  /* 0x0000000407027825 */ /* 0x001fcc00078e0202 */
[----:B-1----:R0:W5:Y:S01]  /*0140*/  LDG.E R2, desc[UR4][R2.64] ;  /* 0x0000000402027981 */ /* 0x002162000c1e1900 */
[----:B---3--:R-:W-:-:S06]  /*0150*/  IMAD.WIDE R4, R7, 0x4, R4 ;  /* 0x0000000407047825 */ /* 0x008fcc00078e0204 */
[----:B------:R0:W5:Y:S01]  /*0160*/  LDG.E R5, desc[UR4][R4.64] ;  /* 0x0000000404057981 */ /* 0x000162000c1e1900 */
[----:B--2---:R-:W-:-:S09]  /*0170*/  UISETP.NE.AND UP0, UPT, UR6, 0x1, UPT ;  /* 0x000000010600788c */ /* 0x004fd2000bf05270 */
[----:B0-----:R-:W-:Y:S05]  /*0180*/  BRA.U !UP0, `(.L_x_9) ;  /* 0x0000000108187547 */ /* 0x001fea000b800000 */
[----:B------:R-:W-:Y:S01]  /*0190*/  UISETP.NE.AND UP0, UPT, UR6, URZ, UPT ;  /* 0x000000ff0600728c */ /* 0x000fe2000bf05270 */
[----:B------:R-:W-:-:S08]  /*01a0*/  PLOP3.LUT P0, PT, PT, PT, PT, 0x8, 0x80 ;  /* 0x000000000080781c */ /* 0x000fd00003f0e170 */
[----:B------:R-:W-:Y:S05]  /*01b0*/  BRA.U UP0, `(.L_x_10) ;  /* 0x0000000100107547 */ /* 0x000fea000b800000 */
[----:B-----5:R-:W-:-:S04]  /*01c0*/  ISETP.NE.AND P0, PT, R5, RZ, PT ;  /* 0x000000ff0500720c */ /* 0x020fc80003f05270 */
[----:B------:R-:W-:Y:S01]  /*01d0*/  ISETP.NE.AND P0, PT, R2, RZ, P0 ;  /* 0x000000ff0200720c */ /* 0x000fe20000705270 */
[----:B------:R-:W-:-:S12]  /*01e0*/  BRA `(.L_x_10) ;  /* 0x0000000000047947 */ /* 0x000fd80003800000 */
.L_x_9:
[----:B-----5:R-:W-:-:S13]  /*01f0*/  LOP3.LUT P0, RZ, R2, R5, RZ, 0xfc, !PT ;  /* 0x0000000502ff7212 */ /* 0x020fda000780fcff */
.L_x_10:
[----:B-----5:R-:W0:Y:S01]  /*0200*/  LDC.64 R2, c[0x0][0x3a0] ;  /* 0x0000e800ff027b82 */ /* 0x020e220000000a00 */
[----:B------:R-:W-:Y:S01]  /*0210*/  SEL R5, RZ, 0x1, !P0 ;  /* 0x00000001ff057807 */ /* 0x000fe20004000000 */
[----:B0-----:R-:W-:-:S05]  /*0220*/  IMAD.WIDE R2, R7, 0x4, R2 ;  /* 0x0000000407027825 */ /* 0x001fca00078e0202 */
[----:B------:R-:W-:Y:S01]  /*0230*/  STG.E desc[UR4][R2.64], R5 ;  /* 0x0000000502007986 */ /* 0x000fe2000c101904 */
[----:B------:R-:W-:Y:S05]  /*0240*/  EXIT ;  /* 0x000000000000794d */ /* 0x000fea0003800000 */
.L_x_11:
        /* <DEDUP_REMOVED lines=11> */
.L_x_45:


//--------------------- .nv.shared.reserved.0     --------------------------
	.section	.nv.shared.reserved.0,"aw",@nobits
	.weak		__nv_reservedSMEM_offset_0_alias
	.size		__nv_reservedSMEM_offset_0_alias, 0, 64
	.other		__nv_reservedSMEM_offset_0_alias,@"STO_CUDA_RESERVED_SHARED STV_DEFAULT"
__nv_reservedSMEM_offset_0_alias:
	.zero		0
	.zero		64


//--------------------- .nv.constant0._Z19join_compare_kernelPKdiS0_iPii --------------------------
	.section	.nv.constant0._Z19join_compare_kernelPKdiS0_iPii,"a",@progbits
	.sectionflags	@""
	.align	4
.nv.constant0._Z19join_compare_kernelPKdiS0_iPii:
	.zero		940


//--------------------- .nv.constant0._Z19join_compare_kernelPKliS0_iPii --------------------------
	.section	.nv.constant0._Z19join_compare_kernelPKliS0_iPii,"a",@progbits
	.sectionflags	@""
	.align	4
.nv.constant0._Z19join_compare_kernelPKliS0_iPii:
	.zero		940


//--------------------- .nv.constant0._Z19join_compare_kernelPKiiS0_iPii --------------------------
	.section	.nv.constant0._Z19join_compare_kernelPKiiS0_iPii,"a",@progbits
	.sectionflags	@""
	.align	4
.nv.constant0._Z19join_compare_kernelPKiiS0_iPii:
	.zero		940


//--------------------- .nv.constant0._Z18join_and_or_kernelPKiiS0_iPii --------------------------
	.section	.nv.constant0._Z18join_and_or_kernelPKiiS0_iPii,"a",@progbits
	.sectionflags	@""
	.align	4
.nv.constant0._Z18join_and_or_kernelPKiiS0_iPii:
	.zero		940


//--------------------- SYMBOLS --------------------------

	.type		.nv.reservedSmem.offset0,@object
	.size		.nv.reservedSmem.offset0,0x4
